//
// Generated by NVIDIA NVVM Compiler
//
// Compiler Build ID: CL-36424714
// Cuda compilation tools, release 13.0, V13.0.88
// Based on NVVM 20.0.0
//

.version 9.0
.target sm_100
.address_size 64

	// .globl	_Z10aos_kernelP3AOSS0_i
.extern .func  (.param .b32 func_retval0) vprintf
(
	.param .b64 vprintf_param_0,
	.param .b64 vprintf_param_1
)
;
.global .align 1 .b8 $str[85] = {65, 79, 83, 32, 58, 116, 104, 114, 101, 97, 100, 73, 100, 120, 58, 37, 100, 32, 105, 110, 95, 101, 108, 101, 109, 101, 110, 116, 46, 120, 58, 37, 102, 32, 105, 110, 95, 101, 108, 101, 109, 101, 110, 116, 46, 121, 58, 37, 102, 32, 111, 117, 116, 95, 101, 108, 101, 109, 101, 110, 116, 46, 120, 58, 37, 102, 32, 111, 117, 116, 95, 101, 108, 101, 109, 101, 110, 116, 46, 121, 58, 37, 102, 10};
.global .align 1 .b8 $str$1[85] = {83, 79, 65, 58, 32, 116, 104, 114, 101, 97, 100, 73, 100, 120, 58, 37, 100, 32, 105, 110, 95, 101, 108, 101, 109, 101, 110, 116, 46, 120, 58, 37, 102, 32, 105, 110, 95, 101, 108, 101, 109, 101, 110, 116, 46, 121, 58, 37, 102, 32, 111, 117, 116, 95, 101, 108, 101, 109, 101, 110, 116, 46, 120, 58, 37, 102, 32, 111, 117, 116, 95, 101, 108, 101, 109, 101, 110, 116, 46, 121, 58, 37, 102, 10};

.visible .entry _Z10aos_kernelP3AOSS0_i(
	.param .u64 .ptr .align 1 _Z10aos_kernelP3AOSS0_i_param_0,
	.param .u64 .ptr .align 1 _Z10aos_kernelP3AOSS0_i_param_1,
	.param .u32 _Z10aos_kernelP3AOSS0_i_param_2
)
{
	.local .align 8 .b8 	__local_depot0[40];
	.reg .b64 	%SP;
	.reg .b64 	%SPL;
	.reg .pred 	%p<2>;
	.reg .b32 	%r<8>;
	.reg .b32 	%f<7>;
	.reg .b64 	%rd<12>;
	.reg .b64 	%fd<5>;

	mov.u64 	%SPL, __local_depot0;
	cvta.local.u64 	%SP, %SPL;
	ld.param.u64 	%rd1, [_Z10aos_kernelP3AOSS0_i_param_0];
	ld.param.u64 	%rd2, [_Z10aos_kernelP3AOSS0_i_param_1];
	ld.param.u32 	%r2, [_Z10aos_kernelP3AOSS0_i_param_2];
	mov.u32 	%r3, %tid.x;
	mov.u32 	%r4, %ntid.x;
	mov.u32 	%r5, %ctaid.x;
	mad.lo.s32 	%r1, %r4, %r5, %r3;
	setp.ge.u32 	%p1, %r1, %r2;
	@%p1 bra 	$L__BB0_2;
	add.u64 	%rd3, %SP, 0;
	add.u64 	%rd4, %SPL, 0;
	cvta.to.global.u64 	%rd5, %rd1;
	cvta.to.global.u64 	%rd6, %rd2;
	mul.wide.u32 	%rd7, %r1, 8;
	add.s64 	%rd8, %rd5, %rd7;
	ld.global.f32 	%f1, [%rd8];
	ld.global.f32 	%f2, [%rd8+4];
	add.f32 	%f3, %f1, 0f40A00000;
	add.f32 	%f4, %f2, 0f41200000;
	add.s64 	%rd9, %rd6, %rd7;
	st.global.f32 	[%rd9], %f3;
	st.global.f32 	[%rd9+4], %f4;
	ld.global.f32 	%f5, [%rd8];
	cvt.f64.f32 	%fd1, %f5;
	ld.global.f32 	%f6, [%rd8+4];
	cvt.f64.f32 	%fd2, %f6;
	cvt.f64.f32 	%fd3, %f3;
	cvt.f64.f32 	%fd4, %f4;
	st.local.u32 	[%rd4], %r1;
	st.local.f64 	[%rd4+8], %fd1;
	st.local.f64 	[%rd4+16], %fd2;
	st.local.f64 	[%rd4+24], %fd3;
	st.local.f64 	[%rd4+32], %fd4;
	mov.u64 	%rd10, $str;
	cvta.global.u64 	%rd11, %rd10;
	{ // callseq 0, 0
	.param .b64 param0;
	st.param.b64 	[param0], %rd11;
	.param .b64 param1;
	st.param.b64 	[param1], %rd3;
	.param .b32 retval0;
	call.uni (retval0), 
	vprintf, 
	(
	param0, 
	param1
	);
	ld.param.b32 	%r6, [retval0];
	} // callseq 0
$L__BB0_2:
	bar.sync 	0;
	ret;

}
	// .globl	_Z10soa_kernelP3SOAS0_i
.visible .entry _Z10soa_kernelP3SOAS0_i(
	.param .u64 .ptr .align 1 _Z10soa_kernelP3SOAS0_i_param_0,
	.param .u64 .ptr .align 1 _Z10soa_kernelP3SOAS0_i_param_1,
	.param .u32 _Z10soa_kernelP3SOAS0_i_param_2
)
{
	.local .align 8 .b8 	__local_depot1[40];
	.reg .b64 	%SP;
	.reg .b64 	%SPL;
	.reg .pred 	%p<2>;
	.reg .b32 	%r<8>;
	.reg .b32 	%f<7>;
	.reg .b64 	%rd<14>;
	.reg .b64 	%fd<5>;

	mov.u64 	%SPL, __local_depot1;
	cvta.local.u64 	%SP, %SPL;
	ld.param.u64 	%rd1, [_Z10soa_kernelP3SOAS0_i_param_0];
	ld.param.u64 	%rd2, [_Z10soa_kernelP3SOAS0_i_param_1];
	ld.param.u32 	%r2, [_Z10soa_kernelP3SOAS0_i_param_2];
	mov.u32 	%r3, %tid.x;
	mov.u32 	%r4, %ntid.x;
	mov.u32 	%r5, %ctaid.x;
	mad.lo.s32 	%r1, %r4, %r5, %r3;
	setp.ge.u32 	%p1, %r1, %r2;
	@%p1 bra 	$L__BB1_2;
	add.u64 	%rd3, %SP, 0;
	add.u64 	%rd4, %SPL, 0;
	cvta.to.global.u64 	%rd5, %rd1;
	cvta.to.global.u64 	%rd6, %rd2;
	mul.wide.s32 	%rd7, %r1, 4;
	add.s64 	%rd8, %rd5, %rd7;
	ld.global.f32 	%f1, [%rd8];
	ld.global.f32 	%f2, [%rd8+16777216];
	add.f32 	%f3, %f1, 0f40A00000;
	add.f32 	%f4, %f2, 0f41200000;
	mul.wide.u32 	%rd9, %r1, 4;
	add.s64 	%rd10, %rd6, %rd9;
	st.global.f32 	[%rd10], %f3;
	st.global.f32 	[%rd10+16777216], %f4;
	add.s64 	%rd11, %rd5, %rd9;
	ld.global.f32 	%f5, [%rd11];
	cvt.f64.f32 	%fd1, %f5;
	ld.global.f32 	%f6, [%rd11+16777216];
	cvt.f64.f32 	%fd2, %f6;
	cvt.f64.f32 	%fd3, %f3;
	cvt.f64.f32 	%fd4, %f4;
	st.local.u32 	[%rd4], %r1;
	st.local.f64 	[%rd4+8], %fd1;
	st.local.f64 	[%rd4+16], %fd2;
	st.local.f64 	[%rd4+24], %fd3;
	st.local.f64 	[%rd4+32], %fd4;
	mov.u64 	%rd12, $str$1;
	cvta.global.u64 	%rd13, %rd12;
	{ // callseq 1, 0
	.param .b64 param0;
	st.param.b64 	[param0], %rd13;
	.param .b64 param1;
	st.param.b64 	[param1], %rd3;
	.param .b32 retval0;
	call.uni (retval0), 
	vprintf, 
	(
	param0, 
	param1
	);
	ld.param.b32 	%r6, [retval0];
	} // callseq 1
$L__BB1_2:
	bar.sync 	0;
	ret;

}


// ===== COMPILED SASS (sm_100) =====

	.target	sm_100

	.elftype	@"ET_EXEC"


//--------------------- .note.nv.tkinfo           --------------------------
	.section	.note.nv.tkinfo,"",@"SHT_NOTE"
	.sectionflags	@"SHF_NOTE_NV_TKINFO"
	.tkinfo
        /*0018*/ 	.word	0x00000002
        /*0030*/ 	.string	""
        /*0030*/ 	.string	"ptxas"
        /*0030*/ 	.string	"Cuda compilation tools, release 13.0, V13.0.88"
        /*0030*/ 	.string	"Build cuda_13.0.r13.0/compiler.36424714_0"
        /*0030*/ 	.string	"-arch sm_100 -m 64 "



//--------------------- .note.nv.cuinfo           --------------------------
	.section	.note.nv.cuinfo,"",@"SHT_NOTE"
	.sectionflags	@"SHF_NOTE_NV_CUINFO"
        /*0018*/ 	.short	0x0002
        /*001a*/ 	.short	0x0064
        /*001c*/ 	.short	0x0082
	.zero		2


//--------------------- .nv.info                  --------------------------
	.section	.nv.info,"",@"SHT_CUDA_INFO"
	.align	4


	//----- nvinfo : EIATTR_REGCOUNT
	.align		4
        /*0000*/ 	.byte	0x04, 0x2f
        /*0002*/ 	.short	(.L_3 - .L_2)
	.align		4
.L_2:
        /*0004*/ 	.word	index@(_Z10aos_kernelP3AOSS0_i)
        /*0008*/ 	.word	0x00000018


	//----- nvinfo : EIATTR_FRAME_SIZE
	.align		4
.L_3:
        /*000c*/ 	.byte	0x04, 0x11
        /*000e*/ 	.short	(.L_5 - .L_4)
	.align		4
.L_4:
        /*0010*/ 	.word	index@(_Z10aos_kernelP3AOSS0_i)
        /*0014*/ 	.word	0x00000028


	//----- nvinfo : EIATTR_REGCOUNT
	.align		4
.L_5:
        /*0018*/ 	.byte	0x04, 0x2f
        /*001a*/ 	.short	(.L_7 - .L_6)
	.align		4
.L_6:
        /*001c*/ 	.word	index@(_Z10soa_kernelP3SOAS0_i)
        /*0020*/ 	.word	0x0000001a


	//----- nvinfo : EIATTR_FRAME_SIZE
	.align		4
.L_7:
        /*0024*/ 	.byte	0x04, 0x11
        /*0026*/ 	.short	(.L_9 - .L_8)
	.align		4
.L_8:
        /*0028*/ 	.word	index@(_Z10soa_kernelP3SOAS0_i)
        /*002c*/ 	.word	0x00000028


	//----- nvinfo : EIATTR_MIN_STACK_SIZE
	.align		4
.L_9:
        /*0030*/ 	.byte	0x04, 0x12
        /*0032*/ 	.short	(.L_11 - .L_10)
	.align		4
.L_10:
        /*0034*/ 	.word	index@(_Z10soa_kernelP3SOAS0_i)
        /*0038*/ 	.word	0x00000028


	//----- nvinfo : EIATTR_MIN_STACK_SIZE
	.align		4
.L_11:
        /*003c*/ 	.byte	0x04, 0x12
        /*003e*/ 	.short	(.L_13 - .L_12)
	.align		4
.L_12:
        /*0040*/ 	.word	index@(_Z10aos_kernelP3AOSS0_i)
        /*0044*/ 	.word	0x00000028
.L_13:


//--------------------- .nv.compat                --------------------------
	.section	.nv.compat,"",@"SHT_CUDA_COMPAT_INFO"
	.align	4
        /*0000*/ 	.byte	0x02, 0x09, 0x00, 0x00, 0x02, 0x02, 0x01, 0x00, 0x02, 0x05, 0x05, 0x00, 0x03, 0x07, 0x01, 0x01
        /*0010*/ 	.byte	0x02, 0x03, 0x00, 0x00, 0x02, 0x06, 0x01, 0x00, 0x04, 0x0b, 0x08, 0x00, 0x09, 0x00, 0x00, 0x00
        /*0020*/ 	.byte	0x00, 0x00, 0x00, 0x00


//--------------------- .nv.info._Z10soa_kernelP3SOAS0_i --------------------------
	.section	.nv.info._Z10soa_kernelP3SOAS0_i,"",@"SHT_CUDA_INFO"
	.sectionflags	@""
	.align	4


	//----- nvinfo : EIATTR_CUDA_API_VERSION
	.align		4
        /*0000*/ 	.byte	0x04, 0x37
        /*0002*/ 	.short	(.L_15 - .L_14)
.L_14:
        /*0004*/ 	.word	0x00000082


	//----- nvinfo : EIATTR_KPARAM_INFO
	.align		4
.L_15:
        /*0008*/ 	.byte	0x04, 0x17
        /*000a*/ 	.short	(.L_17 - .L_16)
.L_16:
        /*000c*/ 	.word	0x00000000
        /*0010*/ 	.short	0x0002
        /*0012*/ 	.short	0x0010
        /*0014*/ 	.byte	0x00, 0xf0, 0x11, 0x00


	//----- nvinfo : EIATTR_KPARAM_INFO
	.align		4
.L_17:
        /*0018*/ 	.byte	0x04, 0x17
        /*001a*/ 	.short	(.L_19 - .L_18)
.L_18:
        /*001c*/ 	.word	0x00000000
        /*0020*/ 	.short	0x0001
        /*0022*/ 	.short	0x0008
        /*0024*/ 	.byte	0x00, 0xf5, 0x21, 0x00


	//----- nvinfo : EIATTR_KPARAM_INFO
	.align		4
.L_19:
        /*0028*/ 	.byte	0x04, 0x17
        /*002a*/ 	.short	(.L_21 - .L_20)
.L_20:
        /*002c*/ 	.word	0x00000000
        /*0030*/ 	.short	0x0000
        /*0032*/ 	.short	0x0000
        /*0034*/ 	.byte	0x00, 0xf5, 0x21, 0x00


	//----- nvinfo : EIATTR_SPARSE_MMA_MASK
	.align		4
.L_21:
        /*0038*/ 	.byte	0x03, 0x50
        /*003a*/ 	.short	0x0000


	//----- nvinfo : EIATTR_MAXREG_COUNT
	.align		4
        /*003c*/ 	.byte	0x03, 0x1b
        /*003e*/ 	.short	0x00ff


	//----- nvinfo : EIATTR_NUM_BARRIERS
	.align		4
        /*0040*/ 	.byte	0x02, 0x4c
        /*0042*/ 	.byte	0x01
	.zero		1


	//----- nvinfo : EIATTR_EXTERNS
	.align		4
        /*0044*/ 	.byte	0x04, 0x0f
        /*0046*/ 	.short	(.L_23 - .L_22)


	//   ....[0]....
	.align		4
.L_22:
        /*0048*/ 	.word	index@(vprintf)


	//----- nvinfo : EIATTR_MERCURY_ISA_VERSION
	.align		4
.L_23:
        /*004c*/ 	.byte	0x03, 0x5f
        /*004e*/ 	.short	0x0101


	//----- nvinfo : EIATTR_VRC_CTA_INIT_COUNT
	.align		4
        /*0050*/ 	.byte	0x02, 0x4a
	.zero		1
	.zero		1


	//----- nvinfo : EIATTR_SYSCALL_OFFSETS
	.align		4
        /*0054*/ 	.byte	0x04, 0x46
        /*0056*/ 	.short	(.L_25 - .L_24)


	//   ....[0]....
.L_24:
        /*0058*/ 	.word	0x00000300


	//----- nvinfo : EIATTR_EXIT_INSTR_OFFSETS
	.align		4
.L_25:
        /*005c*/ 	.byte	0x04, 0x1c
        /*005e*/ 	.short	(.L_27 - .L_26)


	//   ....[0]....
.L_26:
        /*0060*/ 	.word	0x00000330


	//----- nvinfo : EIATTR_CRS_STACK_SIZE
	.align		4
.L_27:
        /*0064*/ 	.byte	0x04, 0x1e
        /*0066*/ 	.short	(.L_29 - .L_28)
.L_28:
        /*0068*/ 	.word	0x00000000


	//----- nvinfo : EIATTR_CBANK_PARAM_SIZE
	.align		4
.L_29:
        /*006c*/ 	.byte	0x03, 0x19
        /*006e*/ 	.short	0x0014


	//----- nvinfo : EIATTR_PARAM_CBANK
	.align		4
        /*0070*/ 	.byte	0x04, 0x0a
        /*0072*/ 	.short	(.L_31 - .L_30)
	.align		4
.L_30:
        /*0074*/ 	.word	index@(.nv.constant0._Z10soa_kernelP3SOAS0_i)
        /*0078*/ 	.short	0x0380
        /*007a*/ 	.short	0x0014


	//----- nvinfo : EIATTR_SW_WAR
	.align		4
.L_31:
        /*007c*/ 	.byte	0x04, 0x36
        /*007e*/ 	.short	(.L_33 - .L_32)
.L_32:
        /*0080*/ 	.word	0x00000008
.L_33:


//--------------------- .nv.info._Z10aos_kernelP3AOSS0_i --------------------------
	.section	.nv.info._Z10aos_kernelP3AOSS0_i,"",@"SHT_CUDA_INFO"
	.sectionflags	@""
	.align	4


	//----- nvinfo : EIATTR_CUDA_API_VERSION
	.align		4
        /*0000*/ 	.byte	0x04, 0x37
        /*0002*/ 	.short	(.L_35 - .L_34)
.L_34:
        /*0004*/ 	.word	0x00000082


	//----- nvinfo : EIATTR_KPARAM_INFO
	.align		4
.L_35:
        /*0008*/ 	.byte	0x04, 0x17
        /*000a*/ 	.short	(.L_37 - .L_36)
.L_36:
        /*000c*/ 	.word	0x00000000
        /*0010*/ 	.short	0x0002
        /*0012*/ 	.short	0x0010
        /*0014*/ 	.byte	0x00, 0xf0, 0x11, 0x00


	//----- nvinfo : EIATTR_KPARAM_INFO
	.align		4
.L_37:
        /*0018*/ 	.byte	0x04, 0x17
        /*001a*/ 	.short	(.L_39 - .L_38)
.L_38:
        /*001c*/ 	.word	0x00000000
        /*0020*/ 	.short	0x0001
        /*0022*/ 	.short	0x0008
        /*0024*/ 	.byte	0x00, 0xf5, 0x21, 0x00


	//----- nvinfo : EIATTR_KPARAM_INFO
	.align		4
.L_39:
        /*0028*/ 	.byte	0x04, 0x17
        /*002a*/ 	.short	(.L_41 - .L_40)
.L_40:
        /*002c*/ 	.word	0x00000000
        /*0030*/ 	.short	0x0000
        /*0032*/ 	.short	0x0000
        /*0034*/ 	.byte	0x00, 0xf5, 0x21, 0x00


	//----- nvinfo : EIATTR_SPARSE_MMA_MASK
	.align		4
.L_41:
        /*0038*/ 	.byte	0x03, 0x50
        /*003a*/ 	.short	0x0000


	//----- nvinfo : EIATTR_MAXREG_COUNT
	.align		4
        /*003c*/ 	.byte	0x03, 0x1b
        /*003e*/ 	.short	0x00ff


	//----- nvinfo : EIATTR_NUM_BARRIERS
	.align		4
        /*0040*/ 	.byte	0x02, 0x4c
        /*0042*/ 	.byte	0x01
	.zero		1


	//----- nvinfo : EIATTR_EXTERNS
	.align		4
        /*0044*/ 	.byte	0x04, 0x0f
        /*0046*/ 	.short	(.L_43 - .L_42)


	//   ....[0]....
	.align		4
.L_42:
        /*0048*/ 	.word	index@(vprintf)


	//----- nvinfo : EIATTR_MERCURY_ISA_VERSION
	.align		4
.L_43:
        /*004c*/ 	.byte	0x03, 0x5f
        /*004e*/ 	.short	0x0101


	//----- nvinfo : EIATTR_VRC_CTA_INIT_COUNT
	.align		4
        /*0050*/ 	.byte	0x02, 0x4a
	.zero		1
	.zero		1


	//----- nvinfo : EIATTR_SYSCALL_OFFSETS
	.align		4
        /*0054*/ 	.byte	0x04, 0x46
        /*0056*/ 	.short	(.L_45 - .L_44)


	//   ....[0]....
.L_44:
        /*0058*/ 	.word	0x00000290


	//----- nvinfo : EIATTR_EXIT_INSTR_OFFSETS
	.align		4
.L_45:
        /*005c*/ 	.byte	0x04, 0x1c
        /*005e*/ 	.short	(.L_47 - .L_46)


	//   ....[0]....
.L_46:
        /*0060*/ 	.word	0x000002c0


	//----- nvinfo : EIATTR_CRS_STACK_SIZE
	.align		4
.L_47:
        /*0064*/ 	.byte	0x04, 0x1e
        /*0066*/ 	.short	(.L_49 - .L_48)
.L_48:
        /*0068*/ 	.word	0x00000000


	//----- nvinfo : EIATTR_CBANK_PARAM_SIZE
	.align		4
.L_49:
        /*006c*/ 	.byte	0x03, 0x19
        /*006e*/ 	.short	0x0014


	//----- nvinfo : EIATTR_PARAM_CBANK
	.align		4
        /*0070*/ 	.byte	0x04, 0x0a
        /*0072*/ 	.short	(.L_51 - .L_50)
	.align		4
.L_50:
        /*0074*/ 	.word	index@(.nv.constant0._Z10aos_kernelP3AOSS0_i)
        /*0078*/ 	.short	0x0380
        /*007a*/ 	.short	0x0014


	//----- nvinfo : EIATTR_SW_WAR
	.align		4
.L_51:
        /*007c*/ 	.byte	0x04, 0x36
        /*007e*/ 	.short	(.L_53 - .L_52)
.L_52:
        /*0080*/ 	.word	0x00000008
.L_53:


//--------------------- .nv.callgraph             --------------------------
	.section	.nv.callgraph,"",@"SHT_CUDA_CALLGRAPH"
	.align	4
	.sectionentsize	8
	.align		4
        /*0000*/ 	.word	0x00000000
	.align		4
        /*0004*/ 	.word	0xffffffff
	.align		4
        /*0008*/ 	.word	index@(_Z10soa_kernelP3SOAS0_i)
	.align		4
        /*000c*/ 	.word	index@(vprintf)
	.align		4
        /*0010*/ 	.word	index@(_Z10aos_kernelP3AOSS0_i)
	.align		4
        /*0014*/ 	.word	index@(vprintf)
	.align		4
        /*0018*/ 	.word	0x00000000
	.align		4
        /*001c*/ 	.word	0xfffffffe
	.align		4
        /*0020*/ 	.word	0x00000000
	.align		4
        /*0024*/ 	.word	0xfffffffd
	.align		4
        /*0028*/ 	.word	0x00000000
	.align		4
        /*002c*/ 	.word	0xfffffffc


//--------------------- .nv.constant4             --------------------------
	.section	.nv.constant4,"a",@progbits
	.align	8
	.align		8
.nv.constant4:
        /*0000*/ 	.dword	vprintf
	.align		8
        /*0008*/ 	.dword	$str
	.align		8
        /*0010*/ 	.dword	$str$1


//--------------------- .text._Z10soa_kernelP3SOAS0_i --------------------------
	.section	.text._Z10soa_kernelP3SOAS0_i,"ax",@progbits
	.align	128
        .global         _Z10soa_kernelP3SOAS0_i
        .type           _Z10soa_kernelP3SOAS0_i,@function
        .size           _Z10soa_kernelP3SOAS0_i,(.L_x_4 - _Z10soa_kernelP3SOAS0_i)
        .other          _Z10soa_kernelP3SOAS0_i,@"STO_CUDA_ENTRY STV_DEFAULT"
_Z10soa_kernelP3SOAS0_i:
.text._Z10soa_kernelP3SOAS0_i:
[----:B------:R-:W0:Y:S01]  /*0000*/  LDC R1, c[0x0][0x37c] ;  /* 0x0000df00ff017b82 */ /* 0x000e220000000800 */
[----:B------:R-:W1:Y:S01]  /*0010*/  S2R R0, SR_TID.X ;  /* 0x0000000000007919 */ /* 0x000e620000002100 */
[----:B------:R-:W2:Y:S01]  /*0020*/  LDCU UR5, c[0x0][0x2fc] ;  /* 0x00005f80ff0577ac */ /* 0x000ea20008000800 */
[----:B0-----:R-:W-:Y:S01]  /*0030*/  VIADD R1, R1, 0xffffffd8 ;  /* 0xffffffd801017836 */ /* 0x001fe20000000000 */
[----:B------:R-:W1:Y:S01]  /*0040*/  S2R R3, SR_CTAID.X ;  /* 0x0000000000037919 */ /* 0x000e620000002500 */
[----:B------:R-:W1:Y:S01]  /*0050*/  LDCU UR6, c[0x0][0x360] ;  /* 0x00006c00ff0677ac */ /* 0x000e620008000800 */
[----:B------:R-:W0:Y:S01]  /*0060*/  LDCU UR7, c[0x0][0x390] ;  /* 0x00007200ff0777ac */ /* 0x000e220008000800 */
[----:B------:R-:W3:Y:S02]  /*0070*/  LDCU UR4, c[0x0][0x2f8] ;  /* 0x00005f00ff0477ac */ /* 0x000ee40008000800 */
[----:B---3--:R-:W-:-:S04]  /*0080*/  IADD3 R6, P1, PT, R1, UR4, RZ ;  /* 0x0000000401067c10 */ /* 0x008fc8000ff3e0ff */
[----:B--2---:R-:W-:Y:S01]  /*0090*/  IADD3.X R7, PT, PT, RZ, UR5, RZ, P1, !PT ;  /* 0x00000005ff077c10 */ /* 0x004fe20008ffe4ff */
[----:B-1----:R-:W-:-:S05]  /*00a0*/  IMAD R0, R3, UR6, R0 ;  /* 0x0000000603007c24 */ /* 0x002fca000f8e0200 */
[----:B0-----:R-:W-:-:S13]  /*00b0*/  ISETP.GE.U32.AND P0, PT, R0, UR7, PT ;  /* 0x0000000700007c0c */ /* 0x001fda000bf06070 */
[----:B------:R-:W-:Y:S05]  /*00c0*/  @P0 BRA `(.L_x_0) ;  /* 0x0000000000900947 */ /* 0x000fea0003800000 */
[----:B------:R-:W0:Y:S01]  /*00d0*/  LDC.64 R16, c[0x0][0x380] ;  /* 0x0000e000ff107b82 */ /* 0x000e220000000a00 */
[----:B------:R-:W1:Y:S07]  /*00e0*/  LDCU.64 UR4, c[0x0][0x358] ;  /* 0x00006b00ff0477ac */ /* 0x000e6e0008000a00 */
[----:B------:R-:W2:Y:S01]  /*00f0*/  LDC.64 R4, c[0x0][0x388] ;  /* 0x0000e200ff047b82 */ /* 0x000ea20000000a00 */
[----:B0-----:R-:W-:-:S03]  /*0100*/  IMAD.WIDE R2, R0, 0x4, R16 ;  /* 0x0000000400027825 */ /* 0x001fc600078e0210 */
[----:B------:R-:W-:-:S03]  /*0110*/  IADD3 R8, P0, PT, R2, 0x1000000, RZ ;  /* 0x0100000002087810 */ /* 0x000fc60007f1e0ff */
[----:B-1----:R-:W3:Y:S02]  /*0120*/  LDG.E R2, desc[UR4][R2.64] ;  /* 0x0000000402027981 */ /* 0x002ee4000c1e1900 */
[----:B------:R-:W-:-:S05]  /*0130*/  IMAD.X R9, RZ, RZ, R3, P0 ;  /* 0x000000ffff097224 */ /* 0x000fca00000e0603 */
[----:B------:R-:W4:Y:S01]  /*0140*/  LDG.E R8, desc[UR4][R8.64] ;  /* 0x0000000408087981 */ /* 0x000f22000c1e1900 */
[----:B--2---:R-:W-:-:S04]  /*0150*/  IMAD.WIDE.U32 R4, R0, 0x4, R4 ;  /* 0x0000000400047825 */ /* 0x004fc800078e0004 */
[----:B------:R-:W-:Y:S01]  /*0160*/  IMAD.WIDE.U32 R16, R0, 0x4, R16 ;  /* 0x0000000400107825 */ /* 0x000fe200078e0010 */
[----:B------:R-:W-:Y:S02]  /*0170*/  IADD3 R18, P0, PT, R4, 0x1000000, RZ ;  /* 0x0100000004127810 */ /* 0x000fe40007f1e0ff */
[----:B------:R-:W-:-:S03]  /*0180*/  IADD3 R20, P1, PT, R16, 0x1000000, RZ ;  /* 0x0100000010147810 */ /* 0x000fc60007f3e0ff */
[----:B------:R-:W-:Y:S01]  /*0190*/  IMAD.X R19, RZ, RZ, R5, P0 ;  /* 0x000000ffff137224 */ /* 0x000fe200000e0605 */
[----:B------:R-:W-:Y:S01]  /*01a0*/  IADD3.X R21, PT, PT, RZ, R17, RZ, P1, !PT ;  /* 0x00000011ff157210 */ /* 0x000fe20000ffe4ff */
[----:B---3--:R-:W-:Y:S01]  /*01b0*/  FADD R15, R2, 5 ;  /* 0x40a00000020f7421 */ /* 0x008fe20000000000 */
[----:B----4-:R-:W-:-:S04]  /*01c0*/  FADD R23, R8, 10 ;  /* 0x4120000008177421 */ /* 0x010fc80000000000 */
[----:B------:R0:W-:Y:S04]  /*01d0*/  STG.E desc[UR4][R4.64], R15 ;  /* 0x0000000f04007986 */ /* 0x0001e8000c101904 */
[----:B------:R1:W-:Y:S04]  /*01e0*/  STG.E desc[UR4][R18.64], R23 ;  /* 0x0000001712007986 */ /* 0x0003e8000c101904 */
[----:B------:R-:W2:Y:S04]  /*01f0*/  LDG.E R2, desc[UR4][R16.64] ;  /* 0x0000000410027981 */ /* 0x000ea8000c1e1900 */
[----:B------:R-:W3:Y:S01]  /*0200*/  LDG.E R8, desc[UR4][R20.64] ;  /* 0x0000000414087981 */ /* 0x000ee2000c1e1900 */
[----:B------:R0:W4:Y:S01]  /*0210*/  F2F.F64.F32 R10, R15 ;  /* 0x0000000f000a7310 */ /* 0x0001220000201800 */
[----:B------:R-:W-:Y:S01]  /*0220*/  MOV R14, 0x0 ;  /* 0x00000000000e7802 */ /* 0x000fe20000000f00 */
[----:B------:R-:W5:Y:S06]  /*0230*/  LDCU.64 UR4, c[0x4][0x10] ;  /* 0x01000200ff0477ac */ /* 0x000f6c0008000a00 */
[----:B------:R-:W1:Y:S01]  /*0240*/  F2F.F64.F32 R12, R23 ;  /* 0x00000017000c7310 */ /* 0x000e620000201800 */
[----:B------:R1:W-:Y:S01]  /*0250*/  STL [R1], R0 ;  /* 0x0000000001007387 */ /* 0x0003e20000100800 */
[----:B0-----:R-:W0:Y:S03]  /*0260*/  LDC.64 R14, c[0x4][R14] ;  /* 0x010000000e0e7b82 */ /* 0x001e260000000a00 */
[----:B----4-:R4:W-:Y:S04]  /*0270*/  STL.64 [R1+0x18], R10 ;  /* 0x0000180a01007387 */ /* 0x0109e80000100a00 */
[----:B-1----:R4:W-:Y:S01]  /*0280*/  STL.64 [R1+0x20], R12 ;  /* 0x0000200c01007387 */ /* 0x0029e20000100a00 */
[----:B-----5:R-:W-:Y:S01]  /*0290*/  MOV R4, UR4 ;  /* 0x0000000400047c02 */ /* 0x020fe20008000f00 */
[----:B------:R-:W-:Y:S01]  /*02a0*/  IMAD.U32 R5, RZ, RZ, UR5 ;  /* 0x00000005ff057e24 */ /* 0x000fe2000f8e00ff */
[----:B--2---:R-:W1:Y:S08]  /*02b0*/  F2F.F64.F32 R2, R2 ;  /* 0x0000000200027310 */ /* 0x004e700000201800 */
[----:B---3--:R-:W2:Y:S01]  /*02c0*/  F2F.F64.F32 R8, R8 ;  /* 0x0000000800087310 */ /* 0x008ea20000201800 */
[----:B-1----:R4:W-:Y:S04]  /*02d0*/  STL.64 [R1+0x8], R2 ;  /* 0x0000080201007387 */ /* 0x0029e80000100a00 */
[----:B0-2---:R4:W-:Y:S02]  /*02e0*/  STL.64 [R1+0x10], R8 ;  /* 0x0000100801007387 */ /* 0x0059e40000100a00 */
[----:B------:R-:W-:-:S07]  /*02f0*/  LEPC R20, `(.L_x_0) ;  /* 0x000000001014794e */ /* 0x000fce0000000000 */
[----:B----4-:R-:W-:Y:S05]  /*0300*/  CALL.ABS.NOINC R14 ;  /* 0x000000000e007343 */ /* 0x010fea0003c00000 */
.L_x_0:
[----:B------:R-:W-:Y:S05]  /*0310*/  WARPSYNC.ALL ;  /* 0x0000000000007948 */ /* 0x000fea0003800000 */
[----:B------:R-:W-:Y:S06]  /*0320*/  BAR.SYNC.DEFER_BLOCKING 0x0 ;  /* 0x0000000000007b1d */ /* 0x000fec0000010000 */
[----:B------:R-:W-:Y:S05]  /*0330*/  EXIT ;  /* 0x000000000000794d */ /* 0x000fea0003800000 */
.L_x_1:
[----:B------:R-:W-:-:S00]  /*0340*/  BRA `(.L_x_1) ;  /* 0xfffffffc00fc7947 */ /* 0x000fc0000383ffff */
[----:B------:R-:W-:-:S00]  /*0350*/  NOP ;  /* 0x0000000000007918 */ /* 0x000fc00000000000 */
        /* <DEDUP_REMOVED lines=10> */
.L_x_4:


//--------------------- .text._Z10aos_kernelP3AOSS0_i --------------------------
	.section	.text._Z10aos_kernelP3AOSS0_i,"ax",@progbits
	.align	128
        .global         _Z10aos_kernelP3AOSS0_i
        .type           _Z10aos_kernelP3AOSS0_i,@function
        .size           _Z10aos_kernelP3AOSS0_i,(.L_x_5 - _Z10aos_kernelP3AOSS0_i)
        .other          _Z10aos_kernelP3AOSS0_i,@"STO_CUDA_ENTRY STV_DEFAULT"
_Z10aos_kernelP3AOSS0_i:
.text._Z10aos_kernelP3AOSS0_i:
[----:B------:R-:W0:Y:S01]  /*0000*/  LDC R1, c[0x0][0x37c] ;  /* 0x0000df00ff017b82 */ /* 0x000e220000000800 */
[----:B------:R-:W1:Y:S01]  /*0010*/  S2R R0, SR_TID.X ;  /* 0x0000000000007919 */ /* 0x000e620000002100 */
[----:B------:R-:W2:Y:S01]  /*0020*/  LDCU UR5, c[0x0][0x2fc] ;  /* 0x00005f80ff0577ac */ /* 0x000ea20008000800 */
[----:B0-----:R-:W-:Y:S01]  /*0030*/  IADD3 R1, PT, PT, R1, -0x28, RZ ;  /* 0xffffffd801017810 */ /* 0x001fe20007ffe0ff */
        /* <DEDUP_REMOVED lines=12> */
[----:B0-----:R-:W-:-:S05]  /*0100*/  IMAD.WIDE.U32 R4, R0, 0x8, R4 ;  /* 0x0000000800047825 */ /* 0x001fca00078e0004 */
[----:B-1----:R-:W3:Y:S04]  /*0110*/  LDG.E R2, desc[UR4][R4.64] ;  /* 0x0000000404027981 */ /* 0x002ee8000c1e1900 */
[----:B------:R-:W4:Y:S01]  /*0120*/  LDG.E R3, desc[UR4][R4.64+0x4] ;  /* 0x0000040404037981 */ /* 0x000f22000c1e1900 */
[----:B--2---:R-:W-:-:S04]  /*0130*/  IMAD.WIDE.U32 R16, R0, 0x8, R16 ;  /* 0x0000000800107825 */ /* 0x004fc800078e0010 */
[----:B---3--:R-:W-:Y:S01]  /*0140*/  FADD R15, R2, 5 ;  /* 0x40a00000020f7421 */ /* 0x008fe20000000000 */
[----:B----4-:R-:W-:-:S04]  /*0150*/  FADD R19, R3, 10 ;  /* 0x4120000003137421 */ /* 0x010fc80000000000 */
[----:B------:R0:W-:Y:S04]  /*0160*/  STG.E desc[UR4][R16.64], R15 ;  /* 0x0000000f10007986 */ /* 0x0001e8000c101904 */
[----:B------:R1:W-:Y:S04]  /*0170*/  STG.E desc[UR4][R16.64+0x4], R19 ;  /* 0x0000041310007986 */ /* 0x0003e8000c101904 */
[----:B------:R-:W2:Y:S04]  /*0180*/  LDG.E R2, desc[UR4][R4.64] ;  /* 0x0000000404027981 */ /* 0x000ea8000c1e1900 */
[----:B------:R3:W4:Y:S01]  /*0190*/  LDG.E R8, desc[UR4][R4.64+0x4] ;  /* 0x0000040404087981 */ /* 0x000722000c1e1900 */
[----:B------:R0:W5:Y:S01]  /*01a0*/  F2F.F64.F32 R10, R15 ;  /* 0x0000000f000a7310 */ /* 0x0001620000201800 */
[----:B------:R-:W-:Y:S01]  /*01b0*/  MOV R14, 0x0 ;  /* 0x00000000000e7802 */ /* 0x000fe20000000f00 */
[----:B------:R-:W3:Y:S01]  /*01c0*/  LDCU.64 UR4, c[0x4][0x8] ;  /* 0x01000100ff0477ac */ /* 0x000ee20008000a00 */
[----:B------:R1:W-:Y:S05]  /*01d0*/  STL [R1], R0 ;  /* 0x0000000001007387 */ /* 0x0003ea0000100800 */
[----:B------:R-:W1:Y:S01]  /*01e0*/  F2F.F64.F32 R12, R19 ;  /* 0x00000013000c7310 */ /* 0x000e620000201800 */
[----:B0-----:R-:W0:Y:S01]  /*01f0*/  LDC.64 R14, c[0x4][R14] ;  /* 0x010000000e0e7b82 */ /* 0x001e220000000a00 */
[----:B-----5:R0:W-:Y:S01]  /*0200*/  STL.64 [R1+0x18], R10 ;  /* 0x0000180a01007387 */ /* 0x0201e20000100a00 */
[----:B---3--:R-:W-:-:S02]  /*0210*/  MOV R4, UR4 ;  /* 0x0000000400047c02 */ /* 0x008fc40008000f00 */
[----:B------:R-:W-:Y:S01]  /*0220*/  MOV R5, UR5 ;  /* 0x0000000500057c02 */ /* 0x000fe20008000f00 */
[----:B-1----:R1:W-:Y:S02]  /*0230*/  STL.64 [R1+0x20], R12 ;  /* 0x0000200c01007387 */ /* 0x0023e40000100a00 */
[----:B--2---:R-:W2:Y:S08]  /*0240*/  F2F.F64.F32 R2, R2 ;  /* 0x0000000200027310 */ /* 0x004eb00000201800 */
[----:B----4-:R-:W3:Y:S01]  /*0250*/  F2F.F64.F32 R8, R8 ;  /* 0x0000000800087310 */ /* 0x010ee20000201800 */
[----:B--2---:R1:W-:Y:S04]  /*0260*/  STL.64 [R1+0x8], R2 ;  /* 0x0000080201007387 */ /* 0x0043e80000100a00 */
[----:B0--3--:R1:W-:Y:S02]  /*0270*/  STL.64 [R1+0x10], R8 ;  /* 0x0000100801007387 */ /* 0x0093e40000100a00 */
[----:B------:R-:W-:-:S07]  /*0280*/  LEPC R20, `(.L_x_2) ;  /* 0x000000001014794e */ /* 0x000fce0000000000 */
[----:B-1----:R-:W-:Y:S05]  /*0290*/  CALL.ABS.NOINC R14 ;  /* 0x000000000e007343 */ /* 0x002fea0003c00000 */
.L_x_2:
[----:B------:R-:W-:Y:S05]  /*02a0*/  WARPSYNC.ALL ;  /* 0x0000000000007948 */ /* 0x000fea0003800000 */
[----:B------:R-:W-:Y:S06]  /*02b0*/  BAR.SYNC.DEFER_BLOCKING 0x0 ;  /* 0x0000000000007b1d */ /* 0x000fec0000010000 */
[----:B------:R-:W-:Y:S05]  /*02c0*/  EXIT ;  /* 0x000000000000794d */ /* 0x000fea0003800000 */
.L_x_3:
        /* <DEDUP_REMOVED lines=11> */
.L_x_5:


//--------------------- .nv.global.init           --------------------------
	.section	.nv.global.init,"aw",@progbits
.nv.global.init:
	.type		$str,@object
	.size		$str,($str$1 - $str)
$str:
        /*0000*/ 	.byte	0x41, 0x4f, 0x53, 0x20, 0x3a, 0x74, 0x68, 0x72, 0x65, 0x61, 0x64, 0x49, 0x64, 0x78, 0x3a, 0x25
        /*0010*/ 	.byte	0x64, 0x20, 0x69, 0x6e, 0x5f, 0x65, 0x6c, 0x65, 0x6d, 0x65, 0x6e, 0x74, 0x2e, 0x78, 0x3a, 0x25
        /*0020*/ 	.byte	0x66, 0x20, 0x69, 0x6e, 0x5f, 0x65, 0x6c, 0x65, 0x6d, 0x65, 0x6e, 0x74, 0x2e, 0x79, 0x3a, 0x25
        /*0030*/ 	.byte	0x66, 0x20, 0x6f, 0x75, 0x74, 0x5f, 0x65, 0x6c, 0x65, 0x6d, 0x65, 0x6e, 0x74, 0x2e, 0x78, 0x3a
        /*0040*/ 	.byte	0x25, 0x66, 0x20, 0x6f, 0x75, 0x74, 0x5f, 0x65, 0x6c, 0x65, 0x6d, 0x65, 0x6e, 0x74, 0x2e, 0x79
        /*0050*/ 	.byte	0x3a, 0x25, 0x66, 0x0a, 0x00
	.type		$str$1,@object
	.size		$str$1,(.L_1 - $str$1)
$str$1:
        /*0055*/ 	.byte	0x53, 0x4f, 0x41, 0x3a, 0x20, 0x74, 0x68, 0x72, 0x65, 0x61, 0x64, 0x49, 0x64, 0x78, 0x3a, 0x25
        /*0065*/ 	.byte	0x64, 0x20, 0x69, 0x6e, 0x5f, 0x65, 0x6c, 0x65, 0x6d, 0x65, 0x6e, 0x74, 0x2e, 0x78, 0x3a, 0x25
        /*0075*/ 	.byte	0x66, 0x20, 0x69, 0x6e, 0x5f, 0x65, 0x6c, 0x65, 0x6d, 0x65, 0x6e, 0x74, 0x2e, 0x79, 0x3a, 0x25
        /*0085*/ 	.byte	0x66, 0x20, 0x6f, 0x75, 0x74, 0x5f, 0x65, 0x6c, 0x65, 0x6d, 0x65, 0x6e, 0x74, 0x2e, 0x78, 0x3a
        /*0095*/ 	.byte	0x25, 0x66, 0x20, 0x6f, 0x75, 0x74, 0x5f, 0x65, 0x6c, 0x65, 0x6d, 0x65, 0x6e, 0x74, 0x2e, 0x79
        /*00a5*/ 	.byte	0x3a, 0x25, 0x66, 0x0a, 0x00
.L_1:


//--------------------- .nv.shared.reserved.0     --------------------------
	.section	.nv.shared.reserved.0,"aw",@nobits
	.weak		__nv_reservedSMEM_offset_0_alias
	.size		__nv_reservedSMEM_offset_0_alias, 0, 64
	.other		__nv_reservedSMEM_offset_0_alias,@"STO_CUDA_RESERVED_SHARED STV_DEFAULT"
__nv_reservedSMEM_offset_0_alias:
	.zero		0
	.zero		64


//--------------------- .nv.constant0._Z10soa_kernelP3SOAS0_i --------------------------
	.section	.nv.constant0._Z10soa_kernelP3SOAS0_i,"a",@progbits
	.sectionflags	@""
	.align	4
.nv.constant0._Z10soa_kernelP3SOAS0_i:
	.zero		916


//--------------------- .nv.constant0._Z10aos_kernelP3AOSS0_i --------------------------
	.section	.nv.constant0._Z10aos_kernelP3AOSS0_i,"a",@progbits
	.sectionflags	@""
	.align	4
.nv.constant0._Z10aos_kernelP3AOSS0_i:
	.zero		916


//--------------------- SYMBOLS --------------------------

	.type		.nv.reservedSmem.offset0,@object
	.size		.nv.reservedSmem.offset0,0x4
	.type		vprintf,@function
